//
// Generated by NVIDIA NVVM Compiler
//
// Compiler Build ID: CL-36424714
// Cuda compilation tools, release 13.0, V13.0.88
// Based on NVVM 20.0.0
//

.version 9.0
.target sm_100
.address_size 64

	// .globl	_Z11kogge_stonePfS_i
// _ZZ11kogge_stonePfS_iE2XY has been demoted
// _ZZ25kogge_stone_double_bufferPfS_iE7buffer1 has been demoted
// _ZZ25kogge_stone_double_bufferPfS_iE7buffer2 has been demoted

.visible .entry _Z11kogge_stonePfS_i(
	.param .u64 .ptr .align 1 _Z11kogge_stonePfS_i_param_0,
	.param .u64 .ptr .align 1 _Z11kogge_stonePfS_i_param_1,
	.param .u32 _Z11kogge_stonePfS_i_param_2
)
{
	.reg .pred 	%p<7>;
	.reg .b32 	%r<18>;
	.reg .b32 	%f<11>;
	.reg .b64 	%rd<9>;
	// demoted variable
	.shared .align 4 .b8 _ZZ11kogge_stonePfS_iE2XY[128];
	ld.param.u64 	%rd1, [_Z11kogge_stonePfS_i_param_0];
	ld.param.u64 	%rd2, [_Z11kogge_stonePfS_i_param_1];
	ld.param.u32 	%r7, [_Z11kogge_stonePfS_i_param_2];
	mov.u32 	%r8, %ctaid.x;
	mov.u32 	%r1, %ntid.x;
	mov.u32 	%r2, %tid.x;
	mad.lo.s32 	%r3, %r8, %r1, %r2;
	setp.ge.s32 	%p1, %r3, %r7;
	shl.b32 	%r9, %r2, 2;
	mov.u32 	%r10, _ZZ11kogge_stonePfS_iE2XY;
	add.s32 	%r4, %r10, %r9;
	@%p1 bra 	$L__BB0_2;
	cvta.to.global.u64 	%rd3, %rd1;
	mul.wide.s32 	%rd4, %r3, 4;
	add.s64 	%rd5, %rd3, %rd4;
	ld.global.f32 	%f4, [%rd5];
	st.shared.f32 	[%r4], %f4;
	bra.uni 	$L__BB0_3;
$L__BB0_2:
	mov.b32 	%r11, 0;
	st.shared.u32 	[%r4], %r11;
$L__BB0_3:
	setp.lt.u32 	%p2, %r1, 2;
	@%p2 bra 	$L__BB0_10;
	mov.b32 	%r17, 1;
$L__BB0_5:
	bar.sync 	0;
	setp.lt.u32 	%p3, %r2, %r17;
	@%p3 bra 	$L__BB0_7;
	ld.shared.f32 	%f6, [%r4];
	sub.s32 	%r13, %r2, %r17;
	shl.b32 	%r14, %r13, 2;
	add.s32 	%r16, %r10, %r14;
	ld.shared.f32 	%f7, [%r16];
	add.f32 	%f10, %f6, %f7;
$L__BB0_7:
	setp.lt.u32 	%p4, %r2, %r17;
	bar.sync 	0;
	@%p4 bra 	$L__BB0_9;
	st.shared.f32 	[%r4], %f10;
$L__BB0_9:
	shl.b32 	%r17, %r17, 1;
	setp.lt.u32 	%p5, %r17, %r1;
	@%p5 bra 	$L__BB0_5;
$L__BB0_10:
	setp.ge.s32 	%p6, %r3, %r7;
	@%p6 bra 	$L__BB0_12;
	ld.shared.f32 	%f8, [%r4];
	cvta.to.global.u64 	%rd6, %rd2;
	mul.wide.s32 	%rd7, %r3, 4;
	add.s64 	%rd8, %rd6, %rd7;
	st.global.f32 	[%rd8], %f8;
$L__BB0_12:
	ret;

}
	// .globl	_Z25kogge_stone_double_bufferPfS_i
.visible .entry _Z25kogge_stone_double_bufferPfS_i(
	.param .u64 .ptr .align 1 _Z25kogge_stone_double_bufferPfS_i_param_0,
	.param .u64 .ptr .align 1 _Z25kogge_stone_double_bufferPfS_i_param_1,
	.param .u32 _Z25kogge_stone_double_bufferPfS_i_param_2
)
{
	.reg .pred 	%p<6>;
	.reg .b32 	%r<32>;
	.reg .b32 	%f<12>;
	.reg .b64 	%rd<9>;
	// demoted variable
	.shared .align 4 .b8 _ZZ25kogge_stone_double_bufferPfS_iE7buffer1[128];
	// demoted variable
	.shared .align 4 .b8 _ZZ25kogge_stone_double_bufferPfS_iE7buffer2[128];
	ld.param.u64 	%rd1, [_Z25kogge_stone_double_bufferPfS_i_param_0];
	ld.param.u64 	%rd2, [_Z25kogge_stone_double_bufferPfS_i_param_1];
	ld.param.u32 	%r9, [_Z25kogge_stone_double_bufferPfS_i_param_2];
	mov.u32 	%r10, %ctaid.x;
	mov.u32 	%r1, %ntid.x;
	mov.u32 	%r2, %tid.x;
	mad.lo.s32 	%r3, %r10, %r1, %r2;
	setp.ge.s32 	%p1, %r3, %r9;
	mov.f32 	%f10, 0f00000000;
	@%p1 bra 	$L__BB1_2;
	cvta.to.global.u64 	%rd3, %rd1;
	mul.wide.s32 	%rd4, %r3, 4;
	add.s64 	%rd5, %rd3, %rd4;
	ld.global.f32 	%f10, [%rd5];
$L__BB1_2:
	shl.b32 	%r12, %r2, 2;
	mov.u32 	%r31, _ZZ25kogge_stone_double_bufferPfS_iE7buffer1;
	add.s32 	%r13, %r31, %r12;
	st.shared.f32 	[%r13], %f10;
	bar.sync 	0;
	setp.lt.u32 	%p2, %r1, 2;
	@%p2 bra 	$L__BB1_8;
	mov.u32 	%r30, _ZZ25kogge_stone_double_bufferPfS_iE7buffer1;
	mov.u32 	%r29, _ZZ25kogge_stone_double_bufferPfS_iE7buffer2;
	mov.b32 	%r28, 1;
$L__BB1_4:
	mov.u32 	%r31, %r29;
	setp.lt.u32 	%p3, %r2, %r28;
	@%p3 bra 	$L__BB1_6;
	add.s32 	%r18, %r30, %r12;
	ld.shared.f32 	%f7, [%r18];
	sub.s32 	%r19, %r2, %r28;
	shl.b32 	%r20, %r19, 2;
	add.s32 	%r21, %r30, %r20;
	ld.shared.f32 	%f8, [%r21];
	add.f32 	%f11, %f7, %f8;
	bra.uni 	$L__BB1_7;
$L__BB1_6:
	add.s32 	%r23, %r30, %r12;
	ld.shared.f32 	%f11, [%r23];
$L__BB1_7:
	add.s32 	%r25, %r31, %r12;
	st.shared.f32 	[%r25], %f11;
	shl.b32 	%r28, %r28, 1;
	setp.lt.u32 	%p4, %r28, %r1;
	mov.u32 	%r29, %r30;
	mov.u32 	%r30, %r31;
	@%p4 bra 	$L__BB1_4;
$L__BB1_8:
	setp.ge.s32 	%p5, %r3, %r9;
	@%p5 bra 	$L__BB1_10;
	add.s32 	%r27, %r31, %r12;
	ld.shared.f32 	%f9, [%r27];
	cvta.to.global.u64 	%rd6, %rd2;
	mul.wide.s32 	%rd7, %r3, 4;
	add.s64 	%rd8, %rd6, %rd7;
	st.global.f32 	[%rd8], %f9;
$L__BB1_10:
	ret;

}


// ===== COMPILED SASS (sm_100) =====

	.target	sm_100

	.elftype	@"ET_EXEC"


//--------------------- .note.nv.tkinfo           --------------------------
	.section	.note.nv.tkinfo,"",@"SHT_NOTE"
	.sectionflags	@"SHF_NOTE_NV_TKINFO"
	.tkinfo
        /*0018*/ 	.word	0x00000002
        /*0030*/ 	.string	""
        /*0030*/ 	.string	"ptxas"
        /*0030*/ 	.string	"Cuda compilation tools, release 13.0, V13.0.88"
        /*0030*/ 	.string	"Build cuda_13.0.r13.0/compiler.36424714_0"
        /*0030*/ 	.string	"-arch sm_100 -m 64 "



//--------------------- .note.nv.cuinfo           --------------------------
	.section	.note.nv.cuinfo,"",@"SHT_NOTE"
	.sectionflags	@"SHF_NOTE_NV_CUINFO"
        /*0018*/ 	.short	0x0002
        /*001a*/ 	.short	0x0064
        /*001c*/ 	.short	0x0082
	.zero		2


//--------------------- .nv.info                  --------------------------
	.section	.nv.info,"",@"SHT_CUDA_INFO"
	.align	4


	//----- nvinfo : EIATTR_REGCOUNT
	.align		4
        /*0000*/ 	.byte	0x04, 0x2f
        /*0002*/ 	.short	(.L_1 - .L_0)
	.align		4
.L_0:
        /*0004*/ 	.word	index@(_Z11kogge_stonePfS_i)
        /*0008*/ 	.word	0x0000000c


	//----- nvinfo : EIATTR_FRAME_SIZE
	.align		4
.L_1:
        /*000c*/ 	.byte	0x04, 0x11
        /*000e*/ 	.short	(.L_3 - .L_2)
	.align		4
.L_2:
        /*0010*/ 	.word	index@(_Z11kogge_stonePfS_i)
        /*0014*/ 	.word	0x00000000


	//----- nvinfo : EIATTR_REGCOUNT
	.align		4
.L_3:
        /*0018*/ 	.byte	0x04, 0x2f
        /*001a*/ 	.short	(.L_5 - .L_4)
	.align		4
.L_4:
        /*001c*/ 	.word	index@(_Z25kogge_stone_double_bufferPfS_i)
        /*0020*/ 	.word	0x0000000c


	//----- nvinfo : EIATTR_FRAME_SIZE
	.align		4
.L_5:
        /*0024*/ 	.byte	0x04, 0x11
        /*0026*/ 	.short	(.L_7 - .L_6)
	.align		4
.L_6:
        /*0028*/ 	.word	index@(_Z25kogge_stone_double_bufferPfS_i)
        /*002c*/ 	.word	0x00000000


	//----- nvinfo : EIATTR_MIN_STACK_SIZE
	.align		4
.L_7:
        /*0030*/ 	.byte	0x04, 0x12
        /*0032*/ 	.short	(.L_9 - .L_8)
	.align		4
.L_8:
        /*0034*/ 	.word	index@(_Z25kogge_stone_double_bufferPfS_i)
        /*0038*/ 	.word	0x00000000


	//----- nvinfo : EIATTR_MIN_STACK_SIZE
	.align		4
.L_9:
        /*003c*/ 	.byte	0x04, 0x12
        /*003e*/ 	.short	(.L_11 - .L_10)
	.align		4
.L_10:
        /*0040*/ 	.word	index@(_Z11kogge_stonePfS_i)
        /*0044*/ 	.word	0x00000000
.L_11:


//--------------------- .nv.compat                --------------------------
	.section	.nv.compat,"",@"SHT_CUDA_COMPAT_INFO"
	.align	4
        /*0000*/ 	.byte	0x02, 0x09, 0x00, 0x00, 0x02, 0x02, 0x01, 0x00, 0x02, 0x05, 0x05, 0x00, 0x03, 0x07, 0x01, 0x01
        /*0010*/ 	.byte	0x02, 0x03, 0x00, 0x00, 0x02, 0x06, 0x01, 0x00, 0x04, 0x0b, 0x08, 0x00, 0x09, 0x00, 0x00, 0x00
        /*0020*/ 	.byte	0x00, 0x00, 0x00, 0x00


//--------------------- .nv.info._Z25kogge_stone_double_bufferPfS_i --------------------------
	.section	.nv.info._Z25kogge_stone_double_bufferPfS_i,"",@"SHT_CUDA_INFO"
	.sectionflags	@""
	.align	4


	//----- nvinfo : EIATTR_CUDA_API_VERSION
	.align		4
        /*0000*/ 	.byte	0x04, 0x37
        /*0002*/ 	.short	(.L_13 - .L_12)
.L_12:
        /*0004*/ 	.word	0x00000082


	//----- nvinfo : EIATTR_KPARAM_INFO
	.align		4
.L_13:
        /*0008*/ 	.byte	0x04, 0x17
        /*000a*/ 	.short	(.L_15 - .L_14)
.L_14:
        /*000c*/ 	.word	0x00000000
        /*0010*/ 	.short	0x0002
        /*0012*/ 	.short	0x0010
        /*0014*/ 	.byte	0x00, 0xf0, 0x11, 0x00


	//----- nvinfo : EIATTR_KPARAM_INFO
	.align		4
.L_15:
        /*0018*/ 	.byte	0x04, 0x17
        /*001a*/ 	.short	(.L_17 - .L_16)
.L_16:
        /*001c*/ 	.word	0x00000000
        /*0020*/ 	.short	0x0001
        /*0022*/ 	.short	0x0008
        /*0024*/ 	.byte	0x00, 0xf5, 0x21, 0x00


	//----- nvinfo : EIATTR_KPARAM_INFO
	.align		4
.L_17:
        /*0028*/ 	.byte	0x04, 0x17
        /*002a*/ 	.short	(.L_19 - .L_18)
.L_18:
        /*002c*/ 	.word	0x00000000
        /*0030*/ 	.short	0x0000
        /*0032*/ 	.short	0x0000
        /*0034*/ 	.byte	0x00, 0xf5, 0x21, 0x00


	//----- nvinfo : EIATTR_SPARSE_MMA_MASK
	.align		4
.L_19:
        /*0038*/ 	.byte	0x03, 0x50
        /*003a*/ 	.short	0x0000


	//----- nvinfo : EIATTR_MAXREG_COUNT
	.align		4
        /*003c*/ 	.byte	0x03, 0x1b
        /*003e*/ 	.short	0x00ff


	//----- nvinfo : EIATTR_NUM_BARRIERS
	.align		4
        /*0040*/ 	.byte	0x02, 0x4c
        /*0042*/ 	.byte	0x01
	.zero		1


	//----- nvinfo : EIATTR_MERCURY_ISA_VERSION
	.align		4
        /*0044*/ 	.byte	0x03, 0x5f
        /*0046*/ 	.short	0x0101


	//----- nvinfo : EIATTR_VRC_CTA_INIT_COUNT
	.align		4
        /*0048*/ 	.byte	0x02, 0x4a
	.zero		1
	.zero		1


	//----- nvinfo : EIATTR_EXIT_INSTR_OFFSETS
	.align		4
        /*004c*/ 	.byte	0x04, 0x1c
        /*004e*/ 	.short	(.L_21 - .L_20)


	//   ....[0]....
.L_20:
        /*0050*/ 	.word	0x00000290


	//   ....[1]....
        /*0054*/ 	.word	0x000002f0


	//----- nvinfo : EIATTR_CBANK_PARAM_SIZE
	.align		4
.L_21:
        /*0058*/ 	.byte	0x03, 0x19
        /*005a*/ 	.short	0x0014


	//----- nvinfo : EIATTR_PARAM_CBANK
	.align		4
        /*005c*/ 	.byte	0x04, 0x0a
        /*005e*/ 	.short	(.L_23 - .L_22)
	.align		4
.L_22:
        /*0060*/ 	.word	index@(.nv.constant0._Z25kogge_stone_double_bufferPfS_i)
        /*0064*/ 	.short	0x0380
        /*0066*/ 	.short	0x0014


	//----- nvinfo : EIATTR_SW_WAR
	.align		4
.L_23:
        /*0068*/ 	.byte	0x04, 0x36
        /*006a*/ 	.short	(.L_25 - .L_24)
.L_24:
        /*006c*/ 	.word	0x00000008
.L_25:


//--------------------- .nv.info._Z11kogge_stonePfS_i --------------------------
	.section	.nv.info._Z11kogge_stonePfS_i,"",@"SHT_CUDA_INFO"
	.sectionflags	@""
	.align	4


	//----- nvinfo : EIATTR_CUDA_API_VERSION
	.align		4
        /*0000*/ 	.byte	0x04, 0x37
        /*0002*/ 	.short	(.L_27 - .L_26)
.L_26:
        /*0004*/ 	.word	0x00000082


	//----- nvinfo : EIATTR_KPARAM_INFO
	.align		4
.L_27:
        /*0008*/ 	.byte	0x04, 0x17
        /*000a*/ 	.short	(.L_29 - .L_28)
.L_28:
        /*000c*/ 	.word	0x00000000
        /*0010*/ 	.short	0x0002
        /*0012*/ 	.short	0x0010
        /*0014*/ 	.byte	0x00, 0xf0, 0x11, 0x00


	//----- nvinfo : EIATTR_KPARAM_INFO
	.align		4
.L_29:
        /*0018*/ 	.byte	0x04, 0x17
        /*001a*/ 	.short	(.L_31 - .L_30)
.L_30:
        /*001c*/ 	.word	0x00000000
        /*0020*/ 	.short	0x0001
        /*0022*/ 	.short	0x0008
        /*0024*/ 	.byte	0x00, 0xf5, 0x21, 0x00


	//----- nvinfo : EIATTR_KPARAM_INFO
	.align		4
.L_31:
        /*0028*/ 	.byte	0x04, 0x17
        /*002a*/ 	.short	(.L_33 - .L_32)
.L_32:
        /*002c*/ 	.word	0x00000000
        /*0030*/ 	.short	0x0000
        /*0032*/ 	.short	0x0000
        /*0034*/ 	.byte	0x00, 0xf5, 0x21, 0x00


	//----- nvinfo : EIATTR_SPARSE_MMA_MASK
	.align		4
.L_33:
        /*0038*/ 	.byte	0x03, 0x50
        /*003a*/ 	.short	0x0000


	//----- nvinfo : EIATTR_MAXREG_COUNT
	.align		4
        /*003c*/ 	.byte	0x03, 0x1b
        /*003e*/ 	.short	0x00ff


	//----- nvinfo : EIATTR_NUM_BARRIERS
	.align		4
        /*0040*/ 	.byte	0x02, 0x4c
        /*0042*/ 	.byte	0x01
	.zero		1


	//----- nvinfo : EIATTR_MERCURY_ISA_VERSION
	.align		4
        /*0044*/ 	.byte	0x03, 0x5f
        /*0046*/ 	.short	0x0101


	//----- nvinfo : EIATTR_VRC_CTA_INIT_COUNT
	.align		4
        /*0048*/ 	.byte	0x02, 0x4a
	.zero		1
	.zero		1


	//----- nvinfo : EIATTR_EXIT_INSTR_OFFSETS
	.align		4
        /*004c*/ 	.byte	0x04, 0x1c
        /*004e*/ 	.short	(.L_35 - .L_34)


	//   ....[0]....
.L_34:
        /*0050*/ 	.word	0x00000220


	//   ....[1]....
        /*0054*/ 	.word	0x00000270


	//----- nvinfo : EIATTR_CBANK_PARAM_SIZE
	.align		4
.L_35:
        /*0058*/ 	.byte	0x03, 0x19
        /*005a*/ 	.short	0x0014


	//----- nvinfo : EIATTR_PARAM_CBANK
	.align		4
        /*005c*/ 	.byte	0x04, 0x0a
        /*005e*/ 	.short	(.L_37 - .L_36)
	.align		4
.L_36:
        /*0060*/ 	.word	index@(.nv.constant0._Z11kogge_stonePfS_i)
        /*0064*/ 	.short	0x0380
        /*0066*/ 	.short	0x0014


	//----- nvinfo : EIATTR_SW_WAR
	.align		4
.L_37:
        /*0068*/ 	.byte	0x04, 0x36
        /*006a*/ 	.short	(.L_39 - .L_38)
.L_38:
        /*006c*/ 	.word	0x00000008
.L_39:


//--------------------- .nv.callgraph             --------------------------
	.section	.nv.callgraph,"",@"SHT_CUDA_CALLGRAPH"
	.align	4
	.sectionentsize	8
	.align		4
        /*0000*/ 	.word	0x00000000
	.align		4
        /*0004*/ 	.word	0xffffffff
	.align		4
        /*0008*/ 	.word	0x00000000
	.align		4
        /*000c*/ 	.word	0xfffffffe
	.align		4
        /*0010*/ 	.word	0x00000000
	.align		4
        /*0014*/ 	.word	0xfffffffd
	.align		4
        /*0018*/ 	.word	0x00000000
	.align		4
        /*001c*/ 	.word	0xfffffffc


//--------------------- .text._Z25kogge_stone_double_bufferPfS_i --------------------------
	.section	.text._Z25kogge_stone_double_bufferPfS_i,"ax",@progbits
	.align	128
        .global         _Z25kogge_stone_double_bufferPfS_i
        .type           _Z25kogge_stone_double_bufferPfS_i,@function
        .size           _Z25kogge_stone_double_bufferPfS_i,(.L_x_6 - _Z25kogge_stone_double_bufferPfS_i)
        .other          _Z25kogge_stone_double_bufferPfS_i,@"STO_CUDA_ENTRY STV_DEFAULT"
_Z25kogge_stone_double_bufferPfS_i:
.text._Z25kogge_stone_double_bufferPfS_i:
[----:B------:R-:W-:Y:S01]  /*0000*/  LDC R1, c[0x0][0x37c] ;  /* 0x0000df00ff017b82 */ /* 0x000fe20000000800 */
[----:B------:R-:W0:Y:S07]  /*0010*/  S2R R9, SR_TID.X ;  /* 0x0000000000097919 */ /* 0x000e2e0000002100 */
[----:B------:R-:W0:Y:S01]  /*0020*/  S2UR UR4, SR_CTAID.X ;  /* 0x00000000000479c3 */ /* 0x000e220000002500 */
[----:B------:R-:W1:Y:S01]  /*0030*/  LDCU UR5, c[0x0][0x390] ;  /* 0x00007200ff0577ac */ /* 0x000e620008000800 */
[----:B------:R-:W-:Y:S01]  /*0040*/  IMAD.MOV.U32 R0, RZ, RZ, RZ ;  /* 0x000000ffff007224 */ /* 0x000fe200078e00ff */
[----:B------:R-:W2:Y:S05]  /*0050*/  LDCU.64 UR8, c[0x0][0x358] ;  /* 0x00006b00ff0877ac */ /* 0x000eaa0008000a00 */
[----:B------:R-:W0:Y:S02]  /*0060*/  LDC R6, c[0x0][0x360] ;  /* 0x0000d800ff067b82 */ /* 0x000e240000000800 */
[----:B0-----:R-:W-:-:S05]  /*0070*/  IMAD R5, R6, UR4, R9 ;  /* 0x0000000406057c24 */ /* 0x001fca000f8e0209 */
[----:B-1----:R-:W-:-:S13]  /*0080*/  ISETP.GE.AND P0, PT, R5, UR5, PT ;  /* 0x0000000505007c0c */ /* 0x002fda000bf06270 */
[----:B------:R-:W0:Y:S02]  /*0090*/  @!P0 LDC.64 R2, c[0x0][0x380] ;  /* 0x0000e000ff028b82 */ /* 0x000e240000000a00 */
[----:B0-----:R-:W-:-:S05]  /*00a0*/  @!P0 IMAD.WIDE R2, R5, 0x4, R2 ;  /* 0x0000000405028825 */ /* 0x001fca00078e0202 */
[----:B--2---:R-:W2:Y:S01]  /*00b0*/  @!P0 LDG.E R0, desc[UR8][R2.64] ;  /* 0x0000000802008981 */ /* 0x004ea2000c1e1900 */
[----:B------:R-:W0:Y:S01]  /*00c0*/  S2UR UR6, SR_CgaCtaId ;  /* 0x00000000000679c3 */ /* 0x000e220000008800 */
[----:B------:R-:W-:Y:S01]  /*00d0*/  UMOV UR4, 0x400 ;  /* 0x0000040000047882 */ /* 0x000fe20000000000 */
[----:B------:R-:W-:Y:S01]  /*00e0*/  ISETP.GE.U32.AND P0, PT, R6, 0x2, PT ;  /* 0x000000020600780c */ /* 0x000fe20003f06070 */
[----:B0-----:R-:W-:-:S06]  /*00f0*/  ULEA UR5, UR6, UR4, 0x18 ;  /* 0x0000000406057291 */ /* 0x001fcc000f8ec0ff */
[----:B------:R-:W-:-:S05]  /*0100*/  LEA R7, R9, UR5, 0x2 ;  /* 0x0000000509077c11 */ /* 0x000fca000f8e10ff */
[----:B--2---:R0:W-:Y:S01]  /*0110*/  STS [R7], R0 ;  /* 0x0000000007007388 */ /* 0x0041e20000000800 */
[----:B------:R-:W-:Y:S06]  /*0120*/  BAR.SYNC.DEFER_BLOCKING 0x0 ;  /* 0x0000000000007b1d */ /* 0x000fec0000010000 */
[----:B------:R-:W-:Y:S05]  /*0130*/  @!P0 BRA `(.L_x_0) ;  /* 0x00000000004c8947 */ /* 0x000fea0003800000 */
[----:B------:R-:W-:Y:S01]  /*0140*/  UIADD3 UR4, UPT, UPT, UR4, 0x80, URZ ;  /* 0x0000008004047890 */ /* 0x000fe2000fffe0ff */
[----:B------:R-:W-:-:S03]  /*0150*/  UMOV UR7, 0x1 ;  /* 0x0000000100077882 */ /* 0x000fc60000000000 */
[----:B------:R-:W-:-:S03]  /*0160*/  ULEA UR6, UR6, UR4, 0x18 ;  /* 0x0000000406067291 */ /* 0x000fc6000f8ec0ff */
[----:B------:R-:W-:-:S09]  /*0170*/  UMOV UR4, UR5 ;  /* 0x0000000500047c82 */ /* 0x000fd20008000000 */
.L_x_1:
[C---:B------:R-:W-:Y:S01]  /*0180*/  ISETP.GE.U32.AND P0, PT, R9.reuse, UR7, PT ;  /* 0x0000000709007c0c */ /* 0x040fe2000bf06070 */
[----:B------:R-:W-:Y:S01]  /*0190*/  UMOV UR5, UR6 ;  /* 0x0000000600057c82 */ /* 0x000fe20008000000 */
[C---:B0-----:R-:W-:Y:S01]  /*01a0*/  LEA R0, R9.reuse, UR4, 0x2 ;  /* 0x0000000409007c11 */ /* 0x041fe2000f8e10ff */
[----:B------:R-:W-:Y:S01]  /*01b0*/  UMOV UR6, UR4 ;  /* 0x0000000400067c82 */ /* 0x000fe20008000000 */
[----:B-1----:R-:W-:-:S03]  /*01c0*/  LEA R4, R9, UR5, 0x2 ;  /* 0x0000000509047c11 */ /* 0x002fc6000f8e10ff */
[----:B------:R-:W-:Y:S06]  /*01d0*/  LDS R3, [R0] ;  /* 0x0000000000037984 */ /* 0x000fec0000000800 */
[----:B------:R-:W-:Y:S01]  /*01e0*/  @P0 VIADD R2, R9, -UR7 ;  /* 0x8000000709020c36 */ /* 0x000fe20008000000 */
[----:B------:R-:W-:-:S04]  /*01f0*/  USHF.L.U32 UR7, UR7, 0x1, URZ ;  /* 0x0000000107077899 */ /* 0x000fc800080006ff */
[----:B------:R-:W-:Y:S01]  /*0200*/  @P0 LEA R2, R2, UR4, 0x2 ;  /* 0x0000000402020c11 */ /* 0x000fe2000f8e10ff */
[----:B------:R-:W-:-:S05]  /*0210*/  UMOV UR4, UR5 ;  /* 0x0000000500047c82 */ /* 0x000fca0008000000 */
[----:B------:R-:W0:Y:S02]  /*0220*/  @P0 LDS R2, [R2] ;  /* 0x0000000002020984 */ /* 0x000e240000000800 */
[----:B0-----:R-:W-:Y:S01]  /*0230*/  @P0 FADD R3, R3, R2 ;  /* 0x0000000203030221 */ /* 0x001fe20000000000 */
[----:B------:R-:W-:-:S04]  /*0240*/  ISETP.LE.U32.AND P0, PT, R6, UR7, PT ;  /* 0x0000000706007c0c */ /* 0x000fc8000bf03070 */
[----:B------:R1:W-:Y:S09]  /*0250*/  STS [R4], R3 ;  /* 0x0000000304007388 */ /* 0x0003f20000000800 */
[----:B------:R-:W-:Y:S05]  /*0260*/  @!P0 BRA `(.L_x_1) ;  /* 0xfffffffc00c48947 */ /* 0x000fea000383ffff */
.L_x_0:
[----:B------:R-:W2:Y:S02]  /*0270*/  LDCU UR4, c[0x0][0x390] ;  /* 0x00007200ff0477ac */ /* 0x000ea40008000800 */
[----:B--2---:R-:W-:-:S13]  /*0280*/  ISETP.GE.AND P0, PT, R5, UR4, PT ;  /* 0x0000000405007c0c */ /* 0x004fda000bf06270 */
[----:B------:R-:W-:Y:S05]  /*0290*/  @P0 EXIT ;  /* 0x000000000000094d */ /* 0x000fea0003800000 */
[----:B0-----:R-:W-:Y:S01]  /*02a0*/  LEA R0, R9, UR5, 0x2 ;  /* 0x0000000509007c11 */ /* 0x001fe2000f8e10ff */
[----:B-1----:R-:W0:Y:S04]  /*02b0*/  LDC.64 R2, c[0x0][0x388] ;  /* 0x0000e200ff027b82 */ /* 0x002e280000000a00 */
[----:B------:R-:W1:Y:S01]  /*02c0*/  LDS R7, [R0] ;  /* 0x0000000000077984 */ /* 0x000e620000000800 */
[----:B0-----:R-:W-:-:S05]  /*02d0*/  IMAD.WIDE R2, R5, 0x4, R2 ;  /* 0x0000000405027825 */ /* 0x001fca00078e0202 */
[----:B-1----:R-:W-:Y:S01]  /*02e0*/  STG.E desc[UR8][R2.64], R7 ;  /* 0x0000000702007986 */ /* 0x002fe2000c101908 */
[----:B------:R-:W-:Y:S05]  /*02f0*/  EXIT ;  /* 0x000000000000794d */ /* 0x000fea0003800000 */
.L_x_2:
[----:B------:R-:W-:-:S00]  /*0300*/  BRA `(.L_x_2) ;  /* 0xfffffffc00fc7947 */ /* 0x000fc0000383ffff */
[----:B------:R-:W-:-:S00]  /*0310*/  NOP ;  /* 0x0000000000007918 */ /* 0x000fc00000000000 */
        /* <DEDUP_REMOVED lines=14> */
.L_x_6:


//--------------------- .text._Z11kogge_stonePfS_i --------------------------
	.section	.text._Z11kogge_stonePfS_i,"ax",@progbits
	.align	128
        .global         _Z11kogge_stonePfS_i
        .type           _Z11kogge_stonePfS_i,@function
        .size           _Z11kogge_stonePfS_i,(.L_x_7 - _Z11kogge_stonePfS_i)
        .other          _Z11kogge_stonePfS_i,@"STO_CUDA_ENTRY STV_DEFAULT"
_Z11kogge_stonePfS_i:
.text._Z11kogge_stonePfS_i:
[----:B------:R-:W-:Y:S01]  /*0000*/  LDC R1, c[0x0][0x37c] ;  /* 0x0000df00ff017b82 */ /* 0x000fe20000000800 */
[----:B------:R-:W0:Y:S07]  /*0010*/  S2R R9, SR_TID.X ;  /* 0x0000000000097919 */ /* 0x000e2e0000002100 */
[----:B------:R-:W0:Y:S01]  /*0020*/  S2UR UR4, SR_CTAID.X ;  /* 0x00000000000479c3 */ /* 0x000e220000002500 */
[----:B------:R-:W1:Y:S01]  /*0030*/  LDCU UR5, c[0x0][0x390] ;  /* 0x00007200ff0577ac */ /* 0x000e620008000800 */
[----:B------:R-:W2:Y:S06]  /*0040*/  LDCU.64 UR6, c[0x0][0x358] ;  /* 0x00006b00ff0677ac */ /* 0x000eac0008000a00 */
[----:B------:R-:W0:Y:S02]  /*0050*/  LDC R4, c[0x0][0x360] ;  /* 0x0000d800ff047b82 */ /* 0x000e240000000800 */
[----:B0-----:R-:W-:-:S05]  /*0060*/  IMAD R5, R4, UR4, R9 ;  /* 0x0000000404057c24 */ /* 0x001fca000f8e0209 */
[----:B-1----:R-:W-:-:S13]  /*0070*/  ISETP.GE.AND P0, PT, R5, UR5, PT ;  /* 0x0000000505007c0c */ /* 0x002fda000bf06270 */
[----:B------:R-:W0:Y:S02]  /*0080*/  @!P0 LDC.64 R2, c[0x0][0x380] ;  /* 0x0000e000ff028b82 */ /* 0x000e240000000a00 */
[----:B0-----:R-:W-:-:S06]  /*0090*/  @!P0 IMAD.WIDE R2, R5, 0x4, R2 ;  /* 0x0000000405028825 */ /* 0x001fcc00078e0202 */
[----:B--2---:R-:W2:Y:S01]  /*00a0*/  @!P0 LDG.E R3, desc[UR6][R2.64] ;  /* 0x0000000602038981 */ /* 0x004ea2000c1e1900 */
[----:B------:R-:W0:Y:S01]  /*00b0*/  S2UR UR5, SR_CgaCtaId ;  /* 0x00000000000579c3 */ /* 0x000e220000008800 */
[----:B------:R-:W-:Y:S01]  /*00c0*/  UMOV UR4, 0x400 ;  /* 0x0000040000047882 */ /* 0x000fe20000000000 */
[----:B------:R-:W-:Y:S01]  /*00d0*/  ISETP.GE.U32.AND P1, PT, R4, 0x2, PT ;  /* 0x000000020400780c */ /* 0x000fe20003f26070 */
[----:B0-----:R-:W-:-:S06]  /*00e0*/  ULEA UR4, UR5, UR4, 0x18 ;  /* 0x0000000405047291 */ /* 0x001fcc000f8ec0ff */
[----:B------:R-:W-:-:S05]  /*00f0*/  LEA R0, R9, UR4, 0x2 ;  /* 0x0000000409007c11 */ /* 0x000fca000f8e10ff */
[----:B--2---:R0:W-:Y:S04]  /*0100*/  @!P0 STS [R0], R3 ;  /* 0x0000000300008388 */ /* 0x0041e80000000800 */
[----:B------:R0:W-:Y:S01]  /*0110*/  @P0 STS [R0], RZ ;  /* 0x000000ff00000388 */ /* 0x0001e20000000800 */
[----:B------:R-:W-:Y:S05]  /*0120*/  @!P1 BRA `(.L_x_3) ;  /* 0x0000000000349947 */ /* 0x000fea0003800000 */
[----:B------:R-:W-:-:S05]  /*0130*/  UMOV UR5, 0x1 ;  /* 0x0000000100057882 */ /* 0x000fca0000000000 */
.L_x_4:
[----:B------:R-:W-:Y:S01]  /*0140*/  BAR.SYNC.DEFER_BLOCKING 0x0 ;  /* 0x0000000000007b1d */ /* 0x000fe20000010000 */
[----:B------:R-:W-:-:S13]  /*0150*/  ISETP.GE.U32.AND P0, PT, R9, UR5, PT ;  /* 0x0000000509007c0c */ /* 0x000fda000bf06070 */
[----:B------:R-:W-:Y:S01]  /*0160*/  @P0 VIADD R2, R9, -UR5 ;  /* 0x8000000509020c36 */ /* 0x000fe20008000000 */
[----:B------:R-:W-:-:S04]  /*0170*/  USHF.L.U32 UR5, UR5, 0x1, URZ ;  /* 0x0000000105057899 */ /* 0x000fc800080006ff */
[----:B0-----:R-:W-:Y:S02]  /*0180*/  @P0 LEA R3, R2, UR4, 0x2 ;  /* 0x0000000402030c11 */ /* 0x001fe4000f8e10ff */
[----:B------:R-:W-:Y:S04]  /*0190*/  @P0 LDS R2, [R0] ;  /* 0x0000000000020984 */ /* 0x000fe80000000800 */
[----:B------:R-:W0:Y:S02]  /*01a0*/  @P0 LDS R3, [R3] ;  /* 0x0000000003030984 */ /* 0x000e240000000800 */
[----:B0-----:R-:W-:Y:S01]  /*01b0*/  @P0 FADD R7, R2, R3 ;  /* 0x0000000302070221 */ /* 0x001fe20000000000 */
[----:B------:R-:W-:Y:S06]  /*01c0*/  BAR.SYNC.DEFER_BLOCKING 0x0 ;  /* 0x0000000000007b1d */ /* 0x000fec0000010000 */
[----:B------:R1:W-:Y:S01]  /*01d0*/  @P0 STS [R0], R7 ;  /* 0x0000000700000388 */ /* 0x0003e20000000800 */
[----:B------:R-:W-:-:S13]  /*01e0*/  ISETP.LE.U32.AND P0, PT, R4, UR5, PT ;  /* 0x0000000504007c0c */ /* 0x000fda000bf03070 */
[----:B-1----:R-:W-:Y:S05]  /*01f0*/  @!P0 BRA `(.L_x_4) ;  /* 0xfffffffc00d08947 */ /* 0x002fea000383ffff */
.L_x_3:
[----:B------:R-:W1:Y:S02]  /*0200*/  LDCU UR4, c[0x0][0x390] ;  /* 0x00007200ff0477ac */ /* 0x000e640008000800 */
[----:B-1----:R-:W-:-:S13]  /*0210*/  ISETP.GE.AND P0, PT, R5, UR4, PT ;  /* 0x0000000405007c0c */ /* 0x002fda000bf06270 */
[----:B------:R-:W-:Y:S05]  /*0220*/  @P0 EXIT ;  /* 0x000000000000094d */ /* 0x000fea0003800000 */
[----:B------:R-:W1:Y:S01]  /*0230*/  LDS R7, [R0] ;  /* 0x0000000000077984 */ /* 0x000e620000000800 */
[----:B0-----:R-:W0:Y:S02]  /*0240*/  LDC.64 R2, c[0x0][0x388] ;  /* 0x0000e200ff027b82 */ /* 0x001e240000000a00 */
[----:B0-----:R-:W-:-:S05]  /*0250*/  IMAD.WIDE R2, R5, 0x4, R2 ;  /* 0x0000000405027825 */ /* 0x001fca00078e0202 */
[----:B-1----:R-:W-:Y:S01]  /*0260*/  STG.E desc[UR6][R2.64], R7 ;  /* 0x0000000702007986 */ /* 0x002fe2000c101906 */
[----:B------:R-:W-:Y:S05]  /*0270*/  EXIT ;  /* 0x000000000000794d */ /* 0x000fea0003800000 */
.L_x_5:
        /* <DEDUP_REMOVED lines=16> */
.L_x_7:


//--------------------- .nv.shared._Z25kogge_stone_double_bufferPfS_i --------------------------
	.section	.nv.shared._Z25kogge_stone_double_bufferPfS_i,"aw",@nobits
	.sectionflags	@""
	.align	4
.nv.shared._Z25kogge_stone_double_bufferPfS_i:
	.zero		1280


//--------------------- .nv.shared.reserved.0     --------------------------
	.section	.nv.shared.reserved.0,"aw",@nobits
	.weak		__nv_reservedSMEM_offset_0_alias
	.size		__nv_reservedSMEM_offset_0_alias, 0, 64
	.other		__nv_reservedSMEM_offset_0_alias,@"STO_CUDA_RESERVED_SHARED STV_DEFAULT"
__nv_reservedSMEM_offset_0_alias:
	.zero		0
	.zero		64


//--------------------- .nv.shared._Z11kogge_stonePfS_i --------------------------
	.section	.nv.shared._Z11kogge_stonePfS_i,"aw",@nobits
	.sectionflags	@""
	.align	4
.nv.shared._Z11kogge_stonePfS_i:
	.zero		1152


//--------------------- .nv.constant0._Z25kogge_stone_double_bufferPfS_i --------------------------
	.section	.nv.constant0._Z25kogge_stone_double_bufferPfS_i,"a",@progbits
	.sectionflags	@""
	.align	4
.nv.constant0._Z25kogge_stone_double_bufferPfS_i:
	.zero		916


//--------------------- .nv.constant0._Z11kogge_stonePfS_i --------------------------
	.section	.nv.constant0._Z11kogge_stonePfS_i,"a",@progbits
	.sectionflags	@""
	.align	4
.nv.constant0._Z11kogge_stonePfS_i:
	.zero		916


//--------------------- SYMBOLS --------------------------

	.type		.nv.reservedSmem.offset0,@object
	.size		.nv.reservedSmem.offset0,0x4
	.type		.nv.reservedSmem.cap,@object
	.size		.nv.reservedSmem.cap,0x4
